	.headerflags	@"EF_CUDA_TEXMODE_UNIFIED EF_CUDA_64BIT_ADDRESS EF_CUDA_ACCELERATORS EF_CUDA_SM90 EF_CUDA_VIRTUAL_SM(EF_CUDA_SM90)"
	.elftype	@"ET_EXEC"


//--------------------- .nv.info                  --------------------------
	.section	.nv.info,"",@"SHT_CUDA_INFO"
	.align	4


	//----- nvinfo : EIATTR_REGCOUNT
	.align		4
        /*0000*/ 	.byte	0x04, 0x2f
        /*0002*/ 	.short	(.L_3 - .L_2)
	.align		4
.L_2:
        /*0004*/ 	.word	index@(triton_poi_fused__native_batch_norm_legit_no_training_add_leaky_relu_15)
        /*0008*/ 	.word	0x00000028


	//----- nvinfo : EIATTR_MIN_STACK_SIZE
	.align		4
.L_3:
        /*000c*/ 	.byte	0x04, 0x12
        /*000e*/ 	.short	(.L_5 - .L_4)
	.align		4
.L_4:
        /*0010*/ 	.word	index@(triton_poi_fused__native_batch_norm_legit_no_training_add_leaky_relu_15)
        /*0014*/ 	.word	0x00000000


	//----- nvinfo : EIATTR_FRAME_SIZE
	.align		4
.L_5:
        /*0018*/ 	.byte	0x04, 0x11
        /*001a*/ 	.short	(.L_7 - .L_6)
	.align		4
.L_6:
        /*001c*/ 	.word	index@(triton_poi_fused__native_batch_norm_legit_no_training_add_leaky_relu_15)
        /*0020*/ 	.word	0x00000000


	//----- nvinfo : EIATTR_MIN_STACK_SIZE
	.align		4
.L_7:
        /*0024*/ 	.byte	0x04, 0x12
        /*0026*/ 	.short	(.L_9 - .L_8)
	.align		4
.L_8:
        /*0028*/ 	.word	index@(triton_poi_fused__native_batch_norm_legit_no_training_add_leaky_relu_15)
        /*002c*/ 	.word	0x00000000
.L_9:


//--------------------- .nv.info.triton_poi_fused__native_batch_norm_legit_no_training_add_leaky_relu_15 --------------------------
	.section	.nv.info.triton_poi_fused__native_batch_norm_legit_no_training_add_leaky_relu_15,"",@"SHT_CUDA_INFO"
	.sectionflags	@""
	.align	4


	//----- nvinfo : EIATTR_CUDA_API_VERSION
	.align		4
        /*0000*/ 	.byte	0x04, 0x37
        /*0002*/ 	.short	(.L_11 - .L_10)
.L_10:
        /*0004*/ 	.word	0x0000007c


	//----- nvinfo : EIATTR_KPARAM_INFO
	.align		4
.L_11:
        /*0008*/ 	.byte	0x04, 0x17
        /*000a*/ 	.short	(.L_13 - .L_12)
.L_12:
        /*000c*/ 	.word	0x00000000
        /*0010*/ 	.short	0x0008
        /*0012*/ 	.short	0x003c
        /*0014*/ 	.byte	0x00, 0xf0, 0x11, 0x00


	//----- nvinfo : EIATTR_KPARAM_INFO
	.align		4
.L_13:
        /*0018*/ 	.byte	0x04, 0x17
        /*001a*/ 	.short	(.L_15 - .L_14)
.L_14:
        /*001c*/ 	.word	0x00000000
        /*0020*/ 	.short	0x0007
        /*0022*/ 	.short	0x0038
        /*0024*/ 	.byte	0x00, 0xf0, 0x11, 0x00


	//----- nvinfo : EIATTR_KPARAM_INFO
	.align		4
.L_15:
        /*0028*/ 	.byte	0x04, 0x17
        /*002a*/ 	.short	(.L_17 - .L_16)
.L_16:
        /*002c*/ 	.word	0x00000000
        /*0030*/ 	.short	0x0006
        /*0032*/ 	.short	0x0030
        /*0034*/ 	.byte	0x00, 0xf4, 0x21, 0x00


	//----- nvinfo : EIATTR_KPARAM_INFO
	.align		4
.L_17:
        /*0038*/ 	.byte	0x04, 0x17
        /*003a*/ 	.short	(.L_19 - .L_18)
.L_18:
        /*003c*/ 	.word	0x00000000
        /*0040*/ 	.short	0x0005
        /*0042*/ 	.short	0x0028
        /*0044*/ 	.byte	0x00, 0xf4, 0x21, 0x00


	//----- nvinfo : EIATTR_KPARAM_INFO
	.align		4
.L_19:
        /*0048*/ 	.byte	0x04, 0x17
        /*004a*/ 	.short	(.L_21 - .L_20)
.L_20:
        /*004c*/ 	.word	0x00000000
        /*0050*/ 	.short	0x0004
        /*0052*/ 	.short	0x0020
        /*0054*/ 	.byte	0x00, 0xf4, 0x21, 0x00


	//----- nvinfo : EIATTR_KPARAM_INFO
	.align		4
.L_21:
        /*0058*/ 	.byte	0x04, 0x17
        /*005a*/ 	.short	(.L_23 - .L_22)
.L_22:
        /*005c*/ 	.word	0x00000000
        /*0060*/ 	.short	0x0003
        /*0062*/ 	.short	0x0018
        /*0064*/ 	.byte	0x00, 0xf4, 0x21, 0x00


	//----- nvinfo : EIATTR_KPARAM_INFO
	.align		4
.L_23:
        /*0068*/ 	.byte	0x04, 0x17
        /*006a*/ 	.short	(.L_25 - .L_24)
.L_24:
        /*006c*/ 	.word	0x00000000
        /*0070*/ 	.short	0x0002
        /*0072*/ 	.short	0x0010
        /*0074*/ 	.byte	0x00, 0xf4, 0x21, 0x00


	//----- nvinfo : EIATTR_KPARAM_INFO
	.align		4
.L_25:
        /*0078*/ 	.byte	0x04, 0x17
        /*007a*/ 	.short	(.L_27 - .L_26)
.L_26:
        /*007c*/ 	.word	0x00000000
        /*0080*/ 	.short	0x0001
        /*0082*/ 	.short	0x0008
        /*0084*/ 	.byte	0x00, 0xf4, 0x21, 0x00


	//----- nvinfo : EIATTR_KPARAM_INFO
	.align		4
.L_27:
        /*0088*/ 	.byte	0x04, 0x17
        /*008a*/ 	.short	(.L_29 - .L_28)
.L_28:
        /*008c*/ 	.word	0x00000000
        /*0090*/ 	.short	0x0000
        /*0092*/ 	.short	0x0000
        /*0094*/ 	.byte	0x00, 0xf4, 0x21, 0x00


	//----- nvinfo : EIATTR_SPARSE_MMA_MASK
	.align		4
.L_29:
        /*0098*/ 	.byte	0x03, 0x50
        /*009a*/ 	.short	0x0000


	//----- nvinfo : EIATTR_MAXREG_COUNT
	.align		4
        /*009c*/ 	.byte	0x03, 0x1b
        /*009e*/ 	.short	0x00ff


	//----- nvinfo : EIATTR_EXIT_INSTR_OFFSETS
	.align		4
        /*00a0*/ 	.byte	0x04, 0x1c
        /*00a2*/ 	.short	(.L_31 - .L_30)


	//   ....[0]....
.L_30:
        /*00a4*/ 	.word	0x00001270


	//   ....[1]....
        /*00a8*/ 	.word	0x000012c0


	//----- nvinfo : EIATTR_REQNTID
	.align		4
.L_31:
        /*00ac*/ 	.byte	0x04, 0x10
        /*00ae*/ 	.short	(.L_33 - .L_32)
.L_32:
        /*00b0*/ 	.word	0x00000100
        /*00b4*/ 	.word	0x00000001
        /*00b8*/ 	.word	0x00000001


	//----- nvinfo : EIATTR_CBANK_PARAM_SIZE
	.align		4
.L_33:
        /*00bc*/ 	.byte	0x03, 0x19
        /*00be*/ 	.short	0x0040


	//----- nvinfo : EIATTR_PARAM_CBANK
	.align		4
        /*00c0*/ 	.byte	0x04, 0x0a
        /*00c2*/ 	.short	(.L_35 - .L_34)
	.align		4
.L_34:
        /*00c4*/ 	.word	index@(.nv.constant0.triton_poi_fused__native_batch_norm_legit_no_training_add_leaky_relu_15)
        /*00c8*/ 	.short	0x0210
        /*00ca*/ 	.short	0x0040


	//----- nvinfo : EIATTR_SW_WAR
	.align		4
.L_35:
        /*00cc*/ 	.byte	0x04, 0x36
        /*00ce*/ 	.short	(.L_37 - .L_36)
.L_36:
        /*00d0*/ 	.word	0x00000008
.L_37:


//--------------------- .nv.callgraph             --------------------------
	.section	.nv.callgraph,"",@"SHT_CUDA_CALLGRAPH"
	.align	4
	.sectionentsize	8
	.align		4
        /*0000*/ 	.word	0x00000000
	.align		4
        /*0004*/ 	.word	0xffffffff
	.align		4
        /*0008*/ 	.word	0x00000000
	.align		4
        /*000c*/ 	.word	0xfffffffe
	.align		4
        /*0010*/ 	.word	0x00000000
	.align		4
        /*0014*/ 	.word	0xfffffffd
	.align		4
        /*0018*/ 	.word	0x00000000
	.align		4
        /*001c*/ 	.word	0xfffffffc


//--------------------- .nv.constant4             --------------------------
	.section	.nv.constant4,"a",@progbits
	.align	8
	.align		8
.nv.constant4:
        /*0000*/ 	.dword	_$_str
	.align		8
        /*0008*/ 	.dword	_$_str_$_2


//--------------------- .text.triton_poi_fused__native_batch_norm_legit_no_training_add_leaky_relu_15 --------------------------
	.section	.text.triton_poi_fused__native_batch_norm_legit_no_training_add_leaky_relu_15,"ax",@progbits
	.sectionflags	@"SHF_BARRIERS=1"
	.align	128
        .global         triton_poi_fused__native_batch_norm_legit_no_training_add_leaky_relu_15
        .type           triton_poi_fused__native_batch_norm_legit_no_training_add_leaky_relu_15,@function
        .size           triton_poi_fused__native_batch_norm_legit_no_training_add_leaky_relu_15,(.L_x_1 - triton_poi_fused__native_batch_norm_legit_no_training_add_leaky_relu_15)
        .other          triton_poi_fused__native_batch_norm_legit_no_training_add_leaky_relu_15,@"STO_CUDA_ENTRY STV_DEFAULT"
triton_poi_fused__native_batch_norm_legit_no_training_add_leaky_relu_15:
.text.triton_poi_fused__native_batch_norm_legit_no_training_add_leaky_relu_15:
[----:B------:R-:W0:Y:S01]  /*0000*/  LDC R1, c[0x0][0x28] ;  /* 0x00000a00ff017b82 */ /* 0x000e220000000800 */
[----:B------:R-:W1:Y:S07]  /*0010*/  S2R R0, SR_TID.X ;  /* 0x0000000000007919 */ /* 0x000e6e0000002100 */
[----:B------:R-:W2:Y:S01]  /*0020*/  LDC.64 R24, c[0x0][0x210] ;  /* 0x00008400ff187b82 */ /* 0x000ea20000000a00 */
[----:B------:R-:W3:Y:S01]  /*0030*/  S2R R30, SR_CTAID.X ;  /* 0x00000000001e7919 */ /* 0x000ee20000002500 */
[----:B------:R-:W4:Y:S06]  /*0040*/  S2R R2, SR_CTAID.Y ;  /* 0x0000000000027919 */ /* 0x000f2c0000002600 */
[----:B------:R-:W5:Y:S01]  /*0050*/  LDC.64 R34, c[0x0][0x218] ;  /* 0x00008600ff227b82 */ /* 0x000f620000000a00 */
[----:B------:R-:W-:-:S02]  /*0060*/  CS2R R16, SRZ ;  /* 0x0000000000107805 */ /* 0x000fc4000001ff00 */
[----:B------:R-:W-:Y:S01]  /*0070*/  CS2R R18, SRZ ;  /* 0x0000000000127805 */ /* 0x000fe2000001ff00 */
[----:B------:R-:W-:Y:S01]  /*0080*/  ULDC.64 UR6, c[0x0][0x208] ;  /* 0x0000820000067ab9 */ /* 0x000fe20000000a00 */
[----:B------:R-:W-:Y:S02]  /*0090*/  CS2R R8, SRZ ;  /* 0x0000000000087805 */ /* 0x000fe4000001ff00 */
[----:B------:R-:W-:Y:S02]  /*00a0*/  CS2R R10, SRZ ;  /* 0x00000000000a7805 */ /* 0x000fe4000001ff00 */
[----:B------:R-:W-:Y:S02]  /*00b0*/  CS2R R12, SRZ ;  /* 0x00000000000c7805 */ /* 0x000fe4000001ff00 */
[----:B------:R-:W-:Y:S02]  /*00c0*/  CS2R R14, SRZ ;  /* 0x00000000000e7805 */ /* 0x000fe4000001ff00 */
[----:B-1----:R-:W-:-:S02]  /*00d0*/  SHF.R.U32.HI R31, RZ, 0x4, R0 ;  /* 0x00000004ff1f7819 */ /* 0x002fc40000011600 */
[----:B------:R-:W-:Y:S02]  /*00e0*/  SHF.L.U32 R27, R0, 0x2, RZ ;  /* 0x00000002001b7819 */ /* 0x000fe400000006ff */
[----:B---3--:R-:W-:Y:S02]  /*00f0*/  SHF.L.U32 R30, R30, 0x6, RZ ;  /* 0x000000061e1e7819 */ /* 0x008fe400000006ff */
[----:B------:R-:W-:Y:S02]  /*0100*/  SGXT.U32 R31, R31, 0x4 ;  /* 0x000000041f1f781a */ /* 0x000fe40000000000 */
[----:B----4-:R-:W-:Y:S02]  /*0110*/  SHF.L.U32 R0, R2, 0x6, RZ ;  /* 0x0000000602007819 */ /* 0x010fe400000006ff */
[----:B------:R-:W-:Y:S02]  /*0120*/  LOP3.LUT R33, R30, 0x3c, R27, 0xf8, !PT ;  /* 0x0000003c1e217812 */ /* 0x000fe400078ef81b */
[----:B------:R-:W-:-:S02]  /*0130*/  LOP3.LUT R28, R0, 0x20, R31, 0xfe, !PT ;  /* 0x00000020001c7812 */ /* 0x000fc400078efe1f */
[----:B------:R-:W-:Y:S02]  /*0140*/  ISETP.GE.AND P0, PT, R33, 0x80, PT ;  /* 0x000000802100780c */ /* 0x000fe40003f06270 */
[----:B------:R-:W-:Y:S02]  /*0150*/  LEA R28, R28, R33, 0x7 ;  /* 0x000000211c1c7211 */ /* 0x000fe400078e38ff */
[----:B------:R-:W-:Y:S02]  /*0160*/  LOP3.LUT R32, R0, R31, RZ, 0xfc, !PT ;  /* 0x0000001f00207212 */ /* 0x000fe400078efcff */
[----:B------:R-:W-:Y:S01]  /*0170*/  LOP3.LUT R4, R0, 0x10, R31, 0xfe, !PT ;  /* 0x0000001000047812 */ /* 0x000fe200078efe1f */
[----:B--2---:R-:W-:Y:S01]  /*0180*/  IMAD.WIDE R36, R28, 0x4, R24 ;  /* 0x000000041c247825 */ /* 0x004fe200078e0218 */
[----:B------:R-:W-:Y:S02]  /*0190*/  LEA R32, R32, R33, 0x7 ;  /* 0x0000002120207211 */ /* 0x000fe400078e38ff */
[----:B------:R-:W-:-:S02]  /*01a0*/  CS2R R6, SRZ ;  /* 0x0000000000067805 */ /* 0x000fc4000001ff00 */
[----:B------:R-:W-:Y:S01]  /*01b0*/  LEA R29, R4, R33, 0x7 ;  /* 0x00000021041d7211 */ /* 0x000fe200078e38ff */
[----:B------:R1:W2:Y:S01]  /*01c0*/  @!P0 LDG.E.EL.128 R16, desc[UR6][R36.64] ;  /* 0x0000000624108981 */ /* 0x0002a2000c2e1d00 */
[----:B------:R-:W-:Y:S01]  /*01d0*/  IMAD.WIDE R20, R32, 0x4, R24 ;  /* 0x0000000420147825 */ /* 0x000fe200078e0218 */
[----:B------:R-:W-:-:S03]  /*01e0*/  CS2R R4, SRZ ;  /* 0x0000000000047805 */ /* 0x000fc6000001ff00 */
[----:B-----5:R-:W-:Y:S01]  /*01f0*/  IMAD.WIDE R34, R33, 0x4, R34 ;  /* 0x0000000421227825 */ /* 0x020fe200078e0222 */
[----:B------:R3:W4:Y:S03]  /*0200*/  @!P0 LDG.E.EL.128 R8, desc[UR6][R20.64] ;  /* 0x0000000614088981 */ /* 0x000726000c2e1d00 */
[----:B------:R-:W-:Y:S01]  /*0210*/  IMAD.WIDE R22, R29, 0x4, R24 ;  /* 0x000000041d167825 */ /* 0x000fe200078e0218 */
[----:B-1----:R-:W1:Y:S01]  /*0220*/  LDC.64 R36, c[0x0][0x220] ;  /* 0x00008800ff247b82 */ /* 0x002e620000000a00 */
[----:B------:R5:W4:Y:S04]  /*0230*/  @!P0 LDG.E.EL.128 R4, desc[UR6][R34.64] ;  /* 0x0000000622048981 */ /* 0x000b28000c2e1d00 */
[----:B------:R1:W2:Y:S01]  /*0240*/  @!P0 LDG.E.EL.128 R12, desc[UR6][R22.64] ;  /* 0x00000006160c8981 */ /* 0x0002a2000c2e1d00 */
[----:B---3--:R-:W-:-:S04]  /*0250*/  LOP3.LUT R20, R0, 0x30, R31, 0xfe, !PT ;  /* 0x0000003000147812 */ /* 0x008fc800078efe1f */
[----:B------:R-:W-:Y:S02]  /*0260*/  LEA R3, R20, R33, 0x7 ;  /* 0x0000002114037211 */ /* 0x000fe400078e38ff */
[----:B------:R-:W-:Y:S02]  /*0270*/  LOP3.LUT R0, R0, 0x3c, R27, 0xf8, !PT ;  /* 0x0000003c00007812 */ /* 0x000fe400078ef81b */
[----:B------:R-:W-:Y:S01]  /*0280*/  CS2R R26, SRZ ;  /* 0x00000000001a7805 */ /* 0x000fe2000001ff00 */
[----:B-----5:R-:W-:Y:S01]  /*0290*/  IMAD.WIDE R34, R3, 0x4, R24 ;  /* 0x0000000403227825 */ /* 0x020fe200078e0218 */
[----:B------:R-:W-:-:S03]  /*02a0*/  CS2R R24, SRZ ;  /* 0x0000000000187805 */ /* 0x000fc6000001ff00 */
[----:B-1----:R-:W-:-:S05]  /*02b0*/  IMAD.WIDE R36, R33, 0x4, R36 ;  /* 0x0000000421247825 */ /* 0x002fca00078e0224 */
[----:B------:R-:W3:Y:S01]  /*02c0*/  @!P0 LDG.E.EL.128 R24, desc[UR6][R36.64] ;  /* 0x0000000624188981 */ /* 0x000ee2000c2e1d00 */
[----:B------:R-:W-:Y:S02]  /*02d0*/  CS2R R20, SRZ ;  /* 0x0000000000147805 */ /* 0x000fe4000001ff00 */
[----:B0-----:R-:W-:-:S06]  /*02e0*/  CS2R R22, SRZ ;  /* 0x0000000000167805 */ /* 0x001fcc000001ff00 */
[----:B------:R3:W5:Y:S01]  /*02f0*/  @!P0 LDG.E.EL.128 R20, desc[UR6][R34.64] ;  /* 0x0000000622148981 */ /* 0x000762000c2e1d00 */
[C---:B----4-:R-:W-:Y:S01]  /*0300*/  FADD R8, -R4.reuse, R8 ;  /* 0x0000000804087221 */ /* 0x050fe20000000100 */
[C---:B--2---:R-:W-:Y:S01]  /*0310*/  FADD R16, -R4.reuse, R16 ;  /* 0x0000001004107221 */ /* 0x044fe20000000100 */
[----:B------:R-:W-:Y:S01]  /*0320*/  FADD R12, -R4, R12 ;  /* 0x0000000c040c7221 */ /* 0x000fe20000000100 */
[----:B---3--:R-:W-:-:S06]  /*0330*/  FADD R34, R24, 9.9999997473787516356e-06 ;  /* 0x3727c5ac18227421 */ /* 0x008fcc0000000000 */
[----:B------:R-:W0:Y:S01]  /*0340*/  MUFU.SQRT R34, R34 ;  /* 0x0000002200227308 */ /* 0x000e220000002000 */
[----:B------:R-:W-:Y:S01]  /*0350*/  FADD R27, R27, 9.9999997473787516356e-06 ;  /* 0x3727c5ac1b1b7421 */ /* 0x000fe20000000000 */
[----:B------:R-:W-:Y:S01]  /*0360*/  FADD R25, R25, 9.9999997473787516356e-06 ;  /* 0x3727c5ac19197421 */ /* 0x000fe20000000000 */
[----:B-----5:R-:W-:Y:S01]  /*0370*/  FADD R20, -R4, R20 ;  /* 0x0000001404147221 */ /* 0x020fe20000000100 */
[----:B------:R-:W-:-:S04]  /*0380*/  FADD R26, R26, 9.9999997473787516356e-06 ;  /* 0x3727c5ac1a1a7421 */ /* 0x000fc80000000000 */
[----:B------:R-:W1:Y:S01]  /*0390*/  MUFU.SQRT R4, R27 ;  /* 0x0000001b00047308 */ /* 0x000e620000002000 */
[C---:B------:R-:W-:Y:S01]  /*03a0*/  FADD R9, -R5.reuse, R9 ;  /* 0x0000000905097221 */ /* 0x040fe20000000100 */
[C---:B------:R-:W-:Y:S01]  /*03b0*/  FADD R13, -R5.reuse, R13 ;  /* 0x0000000d050d7221 */ /* 0x040fe20000000100 */
[C---:B------:R-:W-:Y:S01]  /*03c0*/  FADD R17, -R5.reuse, R17 ;  /* 0x0000001105117221 */ /* 0x040fe20000000100 */
[----:B------:R-:W-:Y:S01]  /*03d0*/  FADD R21, -R5, R21 ;  /* 0x0000001505157221 */ /* 0x000fe20000000100 */
[----:B0-----:R-:W-:-:S03]  /*03e0*/  FSETP.GT.AND P6, PT, R34, 8.50705917302346158658e+37, PT ;  /* 0x7e8000002200780b */ /* 0x001fc60003fc4000 */
[----:B------:R-:W0:Y:S01]  /*03f0*/  MUFU.SQRT R25, R25 ;  /* 0x0000001900197308 */ /* 0x000e220000002000 */
[----:B------:R-:W-:Y:S01]  /*0400*/  FSETP.GEU.AND P1, PT, R34, 1.175494350822287508e-38, PT ;  /* 0x008000002200780b */ /* 0x000fe20003f2e000 */
[----:B------:R-:W-:-:S06]  /*0410*/  HFMA2.MMA R5, -RZ, RZ, 1.625, 0 ;  /* 0x3e800000ff057435 */ /* 0x000fcc00000001ff */
[----:B------:R2:W3:Y:S01]  /*0420*/  MUFU.SQRT R24, R26 ;  /* 0x0000001a00187308 */ /* 0x0004e20000002000 */
[C---:B-1----:R-:W-:Y:S02]  /*0430*/  FSETP.GT.AND P4, PT, R4.reuse, 8.50705917302346158658e+37, PT ;  /* 0x7e8000000400780b */ /* 0x042fe40003f84000 */
[----:B------:R-:W-:Y:S01]  /*0440*/  FSETP.GEU.AND P5, PT, R4, 1.175494350822287508e-38, PT ;  /* 0x008000000400780b */ /* 0x000fe20003fae000 */
[----:B------:R-:W-:Y:S01]  /*0450*/  @P6 FMUL R34, R34, 0.25 ;  /* 0x3e80000022226820 */ /* 0x000fe20000400000 */
[----:B0-----:R-:W-:Y:S02]  /*0460*/  FSETP.GT.AND P2, PT, R25, 8.50705917302346158658e+37, PT ;  /* 0x7e8000001900780b */ /* 0x001fe40003f44000 */
[----:B--2---:R-:W-:Y:S01]  /*0470*/  FSEL R26, R5, 1, P6 ;  /* 0x3f800000051a7808 */ /* 0x004fe20003000000 */
[----:B------:R-:W-:Y:S01]  /*0480*/  @!P1 FMUL R34, R34, 16777216 ;  /* 0x4b80000022229820 */ /* 0x000fe20000400000 */
[----:B------:R-:W-:Y:S02]  /*0490*/  FSETP.GEU.AND P3, PT, R25, 1.175494350822287508e-38, PT ;  /* 0x008000001900780b */ /* 0x000fe40003f6e000 */
[----:B---3--:R-:W-:Y:S01]  /*04a0*/  FSETP.GT.AND P6, PT, R24, 8.50705917302346158658e+37, PT ;  /* 0x7e8000001800780b */ /* 0x008fe20003fc4000 */
[----:B------:R-:W-:Y:S01]  /*04b0*/  @!P1 FMUL R26, R26, 16777216 ;  /* 0x4b8000001a1a9820 */ /* 0x000fe20000400000 */
[----:B------:R-:W-:Y:S01]  /*04c0*/  FSETP.GEU.AND P1, PT, R24, 1.175494350822287508e-38, PT ;  /* 0x008000001800780b */ /* 0x000fe20003f2e000 */
[----:B------:R0:W1:Y:S01]  /*04d0*/  MUFU.RCP R35, R34 ;  /* 0x0000002200237308 */ /* 0x0000620000001000 */
[----:B------:R-:W-:-:S03]  /*04e0*/  @P4 FMUL R4, R4, 0.25 ;  /* 0x3e80000004044820 */ /* 0x000fc60000400000 */
[----:B------:R-:W-:Y:S01]  /*04f0*/  @P2 FMUL R25, R25, 0.25 ;  /* 0x3e80000019192820 */ /* 0x000fe20000400000 */
[C---:B------:R-:W-:Y:S01]  /*0500*/  FADD R27, -R6.reuse, R22 ;  /* 0x00000016061b7221 */ /* 0x040fe20000000100 */
[----:B------:R-:W-:Y:S01]  /*0510*/  FADD R10, -R6, R10 ;  /* 0x0000000a060a7221 */ /* 0x000fe20000000100 */
[----:B------:R-:W-:Y:S01]  /*0520*/  @!P5 FMUL R4, R4, 16777216 ;  /* 0x4b8000000404d820 */ /* 0x000fe20000400000 */
[C---:B------:R-:W-:Y:S01]  /*0530*/  FADD R14, -R6.reuse, R14 ;  /* 0x0000000e060e7221 */ /* 0x040fe20000000100 */
[----:B------:R-:W-:Y:S01]  /*0540*/  FADD R18, -R6, R18 ;  /* 0x0000001206127221 */ /* 0x000fe20000000100 */
[C---:B------:R-:W-:Y:S01]  /*0550*/  FADD R22, -R7.reuse, R11 ;  /* 0x0000000b07167221 */ /* 0x040fe20000000100 */
[C---:B------:R-:W-:Y:S01]  /*0560*/  FADD R15, -R7.reuse, R15 ;  /* 0x0000000f070f7221 */ /* 0x040fe20000000100 */
[C---:B0-----:R-:W-:Y:S01]  /*0570*/  FADD R34, -R7.reuse, R19 ;  /* 0x0000001307227221 */ /* 0x041fe20000000100 */
[----:B------:R-:W-:Y:S01]  /*0580*/  FADD R23, -R7, R23 ;  /* 0x0000001707177221 */ /* 0x000fe20000000100 */
[----:B------:R-:W-:Y:S01]  /*0590*/  @P6 FMUL R24, R24, 0.25 ;  /* 0x3e80000018186820 */ /* 0x000fe20000400000 */
[----:B------:R-:W0:Y:S01]  /*05a0*/  LDC.64 R6, c[0x0][0x228] ;  /* 0x00008a00ff067b82 */ /* 0x000e220000000a00 */
[----:B------:R-:W-:Y:S01]  /*05b0*/  @!P3 FMUL R25, R25, 16777216 ;  /* 0x4b8000001919b820 */ /* 0x000fe20000400000 */
[----:B------:R-:W2:Y:S01]  /*05c0*/  MUFU.RCP R4, R4 ;  /* 0x0000000400047308 */ /* 0x000ea20000001000 */
[----:B------:R-:W-:Y:S01]  /*05d0*/  @!P1 FMUL R24, R24, 16777216 ;  /* 0x4b80000018189820 */ /* 0x000fe20000400000 */
[----:B-1----:R-:W-:Y:S01]  /*05e0*/  FMUL R11, R35, R26 ;  /* 0x0000001a230b7220 */ /* 0x002fe20000400000 */
[----:B------:R-:W-:-:S05]  /*05f0*/  FSEL R19, R5, 1, P4 ;  /* 0x3f80000005137808 */ /* 0x000fca0002000000 */
[----:B------:R-:W1:Y:S01]  /*0600*/  MUFU.RCP R25, R25 ;  /* 0x0000001900197308 */ /* 0x000e620000001000 */
[----:B------:R-:W-:-:S07]  /*0610*/  FSEL R26, R5, 1, P2 ;  /* 0x3f800000051a7808 */ /* 0x000fce0001000000 */
[----:B------:R3:W4:Y:S01]  /*0620*/  MUFU.RCP R35, R24 ;  /* 0x0000001800237308 */ /* 0x0007220000001000 */
[----:B------:R-:W-:Y:S01]  /*0630*/  FSEL R36, R5, 1, P6 ;  /* 0x3f80000005247808 */ /* 0x000fe20003000000 */
[----:B------:R-:W-:Y:S01]  /*0640*/  @!P5 FMUL R19, R19, 16777216 ;  /* 0x4b8000001313d820 */ /* 0x000fe20000400000 */
[----:B------:R-:W-:-:S03]  /*0650*/  @!P3 FMUL R26, R26, 16777216 ;  /* 0x4b8000001a1ab820 */ /* 0x000fc60000400000 */
[----:B--2---:R-:W-:Y:S01]  /*0660*/  FMUL R4, R4, R19 ;  /* 0x0000001304047220 */ /* 0x004fe20000400000 */
[----:B------:R-:W-:Y:S01]  /*0670*/  @!P1 FMUL R36, R36, 16777216 ;  /* 0x4b80000024249820 */ /* 0x000fe20000400000 */
[----:B-1----:R-:W-:Y:S02]  /*0680*/  FMUL R19, R25, R26 ;  /* 0x0000001a19137220 */ /* 0x002fe40000400000 */
[C---:B---3--:R-:W-:Y:S01]  /*0690*/  FMUL R24, R4.reuse, R34 ;  /* 0x0000002204187220 */ /* 0x048fe20000400000 */
[C---:B------:R-:W-:Y:S01]  /*06a0*/  FMUL R26, R4.reuse, R23 ;  /* 0x00000017041a7220 */ /* 0x040fe20000400000 */
[C---:B------:R-:W-:Y:S01]  /*06b0*/  FMUL R34, R4.reuse, R15 ;  /* 0x0000000f04227220 */ /* 0x040fe20000400000 */
[----:B------:R-:W-:Y:S01]  /*06c0*/  FMUL R22, R4, R22 ;  /* 0x0000001604167220 */ /* 0x000fe20000400000 */
[----:B----4-:R-:W-:Y:S01]  /*06d0*/  FMUL R35, R35, R36 ;  /* 0x0000002423237220 */ /* 0x010fe20000400000 */
[----:B0-----:R-:W-:Y:S01]  /*06e0*/  IMAD.WIDE R36, R33, 0x4, R6 ;  /* 0x0000000421247825 */ /* 0x001fe200078e0206 */
[----:B------:R-:W-:-:S02]  /*06f0*/  CS2R R4, SRZ ;  /* 0x0000000000047805 */ /* 0x000fc4000001ff00 */
[----:B------:R-:W-:-:S06]  /*0700*/  CS2R R6, SRZ ;  /* 0x0000000000067805 */ /* 0x000fcc000001ff00 */
[----:B------:R0:W2:Y:S02]  /*0710*/  @!P0 LDG.E.EL.128 R4, desc[UR6][R36.64] ;  /* 0x0000000624048981 */ /* 0x0000a4000c2e1d00 */
[----:B0-----:R-:W0:Y:S01]  /*0720*/  LDC.64 R36, c[0x0][0x230] ;  /* 0x00008c00ff247b82 */ /* 0x001e220000000a00 */
[C---:B------:R-:W-:Y:S01]  /*0730*/  FMUL R23, R35.reuse, R18 ;  /* 0x0000001223177220 */ /* 0x040fe20000400000 */
[----:B------:R-:W-:Y:S01]  /*0740*/  FMUL R25, R35, R14 ;  /* 0x0000000e23197220 */ /* 0x000fe20000400000 */
[C---:B------:R-:W-:Y:S01]  /*0750*/  FMUL R18, R19.reuse, R13 ;  /* 0x0000000d13127220 */ /* 0x040fe20000400000 */
[C---:B------:R-:W-:Y:S01]  /*0760*/  FMUL R14, R19.reuse, R21 ;  /* 0x00000015130e7220 */ /* 0x040fe20000400000 */
[C---:B------:R-:W-:Y:S01]  /*0770*/  FMUL R15, R19.reuse, R17 ;  /* 0x00000011130f7220 */ /* 0x040fe20000400000 */
[----:B------:R-:W-:Y:S01]  /*0780*/  FMUL R13, R19, R9 ;  /* 0x00000009130d7220 */ /* 0x000fe20000400000 */
[----:B------:R-:W-:Y:S01]  /*0790*/  FMUL R27, R35, R27 ;  /* 0x0000001b231b7220 */ /* 0x000fe20000400000 */
[----:B------:R-:W-:Y:S01]  /*07a0*/  FMUL R19, R11, R12 ;  /* 0x0000000c0b137220 */ /* 0x000fe20000400000 */
[----:B------:R-:W-:Y:S01]  /*07b0*/  FMUL R35, R35, R10 ;  /* 0x0000000a23237220 */ /* 0x000fe20000400000 */
[C---:B------:R-:W-:Y:S01]  /*07c0*/  FMUL R21, R11.reuse, R20 ;  /* 0x000000140b157220 */ /* 0x040fe20000400000 */
[C---:B------:R-:W-:Y:S01]  /*07d0*/  FMUL R17, R11.reuse, R16 ;  /* 0x000000100b117220 */ /* 0x040fe20000400000 */
[----:B------:R-:W-:Y:S01]  /*07e0*/  FMUL R12, R11, R8 ;  /* 0x000000080b0c7220 */ /* 0x000fe20000400000 */
[----:B------:R-:W-:-:S02]  /*07f0*/  CS2R R8, SRZ ;  /* 0x0000000000087805 */ /* 0x000fc4000001ff00 */
[----:B------:R-:W-:Y:S01]  /*0800*/  CS2R R10, SRZ ;  /* 0x00000000000a7805 */ /* 0x000fe2000001ff00 */
[----:B0-----:R-:W-:-:S05]  /*0810*/  IMAD.WIDE R36, R33, 0x4, R36 ;  /* 0x0000000421247825 */ /* 0x001fca00078e0224 */
[----:B------:R0:W2:Y:S02]  /*0820*/  @!P0 LDG.E.EL.128 R8, desc[UR6][R36.64] ;  /* 0x0000000624088981 */ /* 0x0000a4000c2e1d00 */
[----:B0-----:R-:W0:Y:S01]  /*0830*/  LDC.64 R36, c[0x0][0x238] ;  /* 0x00008e00ff247b82 */ /* 0x001e220000000a00 */
[-CC-:B--2---:R-:W-:Y:S01]  /*0840*/  FFMA R33, R12, R4.reuse, R8.reuse ;  /* 0x000000040c217223 */ /* 0x184fe20000000008 */
[-CC-:B------:R-:W-:Y:S01]  /*0850*/  FFMA R19, R19, R4.reuse, R8.reuse ;  /* 0x0000000413137223 */ /* 0x180fe20000000008 */
[-CC-:B------:R-:W-:Y:S01]  /*0860*/  FFMA R17, R17, R4.reuse, R8.reuse ;  /* 0x0000000411117223 */ /* 0x180fe20000000008 */
[----:B------:R-:W-:Y:S01]  /*0870*/  FFMA R21, R21, R4, R8 ;  /* 0x0000000415157223 */ /* 0x000fe20000000008 */
[-CC-:B------:R-:W-:Y:S01]  /*0880*/  FFMA R8, R13, R5.reuse, R9.reuse ;  /* 0x000000050d087223 */ /* 0x180fe20000000009 */
[-CC-:B------:R-:W-:Y:S01]  /*0890*/  FFMA R16, R15, R5.reuse, R9.reuse ;  /* 0x000000050f107223 */ /* 0x180fe20000000009 */
[-CC-:B------:R-:W-:Y:S01]  /*08a0*/  FFMA R20, R14, R5.reuse, R9.reuse ;  /* 0x000000050e147223 */ /* 0x180fe20000000009 */
[----:B------:R-:W-:Y:S01]  /*08b0*/  FFMA R18, R18, R5, R9 ;  /* 0x0000000512127223 */ /* 0x000fe20000000009 */
[----:B------:R-:W-:-:S02]  /*08c0*/  CS2R R12, SRZ ;  /* 0x00000000000c7805 */ /* 0x000fc4000001ff00 */
[----:B------:R-:W-:Y:S01]  /*08d0*/  CS2R R14, SRZ ;  /* 0x00000000000e7805 */ /* 0x000fe2000001ff00 */
[----:B0-----:R-:W-:-:S05]  /*08e0*/  IMAD.WIDE R4, R32, 0x4, R36 ;  /* 0x0000000420047825 */ /* 0x001fca00078e0224 */
[----:B------:R0:W2:Y:S01]  /*08f0*/  @!P0 LDG.E.EL.128 R12, desc[UR6][R4.64] ;  /* 0x00000006040c8981 */ /* 0x0000a2000c2e1d00 */
[----:B------:R-:W-:Y:S02]  /*0900*/  FSETP.GT.AND P2, PT, R33, RZ, PT ;  /* 0x000000ff2100720b */ /* 0x000fe40003f44000 */
[----:B------:R-:W-:Y:S01]  /*0910*/  FSETP.GT.AND P1, PT, R8, RZ, PT ;  /* 0x000000ff0800720b */ /* 0x000fe20003f24000 */
[-CC-:B------:R-:W-:Y:S01]  /*0920*/  FFMA R32, R22, R7.reuse, R11.reuse ;  /* 0x0000000716207223 */ /* 0x180fe2000000000b */
[-CC-:B------:R-:W-:Y:S01]  /*0930*/  FFMA R35, R35, R6.reuse, R10.reuse ;  /* 0x0000000623237223 */ /* 0x180fe2000000000a */
[-CC-:B------:R-:W-:Y:S01]  /*0940*/  FFMA R25, R25, R6.reuse, R10.reuse ;  /* 0x0000000619197223 */ /* 0x180fe2000000000a */
[-CC-:B------:R-:W-:Y:S01]  /*0950*/  FFMA R23, R23, R6.reuse, R10.reuse ;  /* 0x0000000617177223 */ /* 0x180fe2000000000a */
[----:B------:R-:W-:Y:S01]  /*0960*/  FFMA R27, R27, R6, R10 ;  /* 0x000000061b1b7223 */ /* 0x000fe2000000000a */
[-CC-:B------:R-:W-:Y:S01]  /*0970*/  FFMA R22, R34, R7.reuse, R11.reuse ;  /* 0x0000000722167223 */ /* 0x180fe2000000000b */
[-CC-:B------:R-:W-:Y:S01]  /*0980*/  FFMA R24, R24, R7.reuse, R11.reuse ;  /* 0x0000000718187223 */ /* 0x180fe2000000000b */
[----:B------:R-:W-:Y:S01]  /*0990*/  FFMA R26, R26, R7, R11 ;  /* 0x000000071a1a7223 */ /* 0x000fe2000000000b */
[----:B0-----:R-:W-:-:S02]  /*09a0*/  CS2R R4, SRZ ;  /* 0x0000000000047805 */ /* 0x001fc4000001ff00 */
[----:B------:R-:W-:Y:S01]  /*09b0*/  CS2R R6, SRZ ;  /* 0x0000000000067805 */ /* 0x000fe2000001ff00 */
[----:B------:R-:W-:-:S04]  /*09c0*/  IMAD.WIDE R10, R29, 0x4, R36 ;  /* 0x000000041d0a7825 */ /* 0x000fc800078e0224 */
[----:B------:R-:W-:Y:S01]  /*09d0*/  @!P2 FMUL R33, R33, 0.10000000149011611938 ;  /* 0x3dcccccd2121a820 */ /* 0x000fe20000400000 */
[----:B------:R-:W-:Y:S01]  /*09e0*/  @!P1 FMUL R8, R8, 0.10000000149011611938 ;  /* 0x3dcccccd08089820 */ /* 0x000fe20000400000 */
[----:B------:R-:W-:Y:S01]  /*09f0*/  FSETP.GT.AND P2, PT, R35, RZ, PT ;  /* 0x000000ff2300720b */ /* 0x000fe20003f44000 */
[----:B------:R0:W3:Y:S01]  /*0a00*/  @!P0 LDG.E.EL.128 R4, desc[UR6][R10.64] ;  /* 0x000000060a048981 */ /* 0x0000e2000c2e1d00 */
[----:B------:R-:W-:Y:S01]  /*0a10*/  FSETP.GT.AND P1, PT, R32, RZ, PT ;  /* 0x000000ff2000720b */ /* 0x000fe20003f24000 */
[----:B------:R-:W-:-:S04]  /*0a20*/  IMAD.WIDE R28, R28, 0x4, R36 ;  /* 0x000000041c1c7825 */ /* 0x000fc800078e0224 */
[----:B------:R-:W-:Y:S01]  /*0a30*/  IMAD.WIDE R36, R3, 0x4, R36 ;  /* 0x0000000403247825 */ /* 0x000fe200078e0224 */
[----:B0-----:R-:W-:-:S05]  /*0a40*/  CS2R R10, SRZ ;  /* 0x00000000000a7805 */ /* 0x001fca000001ff00 */
[----:B------:R-:W-:Y:S02]  /*0a50*/  @!P2 FMUL R35, R35, 0.10000000149011611938 ;  /* 0x3dcccccd2323a820 */ /* 0x000fe40000400000 */
[----:B------:R-:W-:Y:S01]  /*0a60*/  @!P1 FMUL R32, R32, 0.10000000149011611938 ;  /* 0x3dcccccd20209820 */ /* 0x000fe20000400000 */
[----:B------:R-:W0:Y:S01]  /*0a70*/  S2R R34, SR_TID.X ;  /* 0x0000000000227919 */ /* 0x000e220000002100 */
[----:B------:R-:W-:Y:S01]  /*0a80*/  FSETP.GT.AND P1, PT, R19, RZ, PT ;  /* 0x000000ff1300720b */ /* 0x000fe20003f24000 */
[----:B------:R-:W1:Y:S01]  /*0a90*/  S2UR UR5, SR_CgaCtaId ;  /* 0x00000000000579c3 */ /* 0x000e620000008800 */
[----:B--2---:R-:W-:Y:S01]  /*0aa0*/  FADD R3, R8, R13 ;  /* 0x0000000d08037221 */ /* 0x004fe20000000000 */
[----:B------:R-:W-:Y:S01]  /*0ab0*/  CS2R R8, SRZ ;  /* 0x0000000000087805 */ /* 0x000fe2000001ff00 */
[----:B------:R-:W-:Y:S01]  /*0ac0*/  FADD R33, R33, R12 ;  /* 0x0000000c21217221 */ /* 0x000fe20000000000 */
[----:B------:R-:W-:Y:S01]  /*0ad0*/  FADD R35, R35, R14 ;  /* 0x0000000e23237221 */ /* 0x000fe20000000000 */
[----:B------:R-:W-:Y:S01]  /*0ae0*/  FADD R32, R32, R15 ;  /* 0x0000000f20207221 */ /* 0x000fe20000000000 */
[----:B------:R-:W-:-:S02]  /*0af0*/  CS2R R12, SRZ ;  /* 0x00000000000c7805 */ /* 0x000fc4000001ff00 */
[----:B------:R-:W-:Y:S01]  /*0b00*/  CS2R R14, SRZ ;  /* 0x00000000000e7805 */ /* 0x000fe2000001ff00 */
[----:B------:R0:W2:Y:S05]  /*0b10*/  @!P0 LDG.E.EL.128 R8, desc[UR6][R28.64] ;  /* 0x000000061c088981 */ /* 0x0000aa000c2e1d00 */
[----:B------:R4:W5:Y:S01]  /*0b20*/  @!P0 LDG.E.EL.128 R12, desc[UR6][R36.64] ;  /* 0x00000006240c8981 */ /* 0x000962000c2e1d00 */
[----:B------:R-:W-:Y:S01]  /*0b30*/  FSETP.GT.AND P0, PT, R18, RZ, PT ;  /* 0x000000ff1200720b */ /* 0x000fe20003f04000 */
[----:B------:R-:W-:Y:S01]  /*0b40*/  @!P1 FMUL R19, R19, 0.10000000149011611938 ;  /* 0x3dcccccd13139820 */ /* 0x000fe20000400000 */
[----:B------:R-:W-:Y:S01]  /*0b50*/  FSETP.GT.AND P1, PT, R25, RZ, PT ;  /* 0x000000ff1900720b */ /* 0x000fe20003f24000 */
[----:B------:R-:W-:Y:S01]  /*0b60*/  UMOV UR4, 0x400 ;  /* 0x0000040000047882 */ /* 0x000fe20000000000 */
[----:B0-----:R-:W-:Y:S01]  /*0b70*/  IMAD.SHL.U32 R28, R34, 0x100, RZ ;  /* 0x00000100221c7824 */ /* 0x001fe200078e00ff */
[----:B-1----:R-:W-:Y:S01]  /*0b80*/  UPRMT UR4, UR5, 0x654, UR4 ;  /* 0x0000065405047896 */ /* 0x002fe20008000004 */
[----:B------:R-:W-:-:S02]  /*0b90*/  FSETP.GT.AND P3, PT, R16, RZ, PT ;  /* 0x000000ff1000720b */ /* 0x000fc40003f64000 */
[----:B------:R-:W-:-:S05]  /*0ba0*/  FSETP.GT.AND P2, PT, R23, RZ, PT ;  /* 0x000000ff1700720b */ /* 0x000fca0003f44000 */
[----:B------:R-:W-:Y:S01]  /*0bb0*/  @!P0 FMUL R18, R18, 0.10000000149011611938 ;  /* 0x3dcccccd12128820 */ /* 0x000fe20000400000 */
[----:B------:R-:W-:Y:S01]  /*0bc0*/  FSETP.GT.AND P0, PT, R22, RZ, PT ;  /* 0x000000ff1600720b */ /* 0x000fe20003f04000 */
[----:B------:R-:W-:Y:S01]  /*0bd0*/  @!P1 FMUL R25, R25, 0.10000000149011611938 ;  /* 0x3dcccccd19199820 */ /* 0x000fe20000400000 */
[----:B------:R-:W-:Y:S02]  /*0be0*/  LOP3.LUT R28, R28, 0xf00, RZ, 0xc0, !PT ;  /* 0x00000f001c1c7812 */ /* 0x000fe400078ec0ff */
[----:B------:R-:W-:Y:S01]  /*0bf0*/  FSETP.GT.AND P1, PT, R24, RZ, PT ;  /* 0x000000ff1800720b */ /* 0x000fe20003f24000 */
[----:B---3--:R-:W-:Y:S01]  /*0c00*/  FADD R4, R19, R4 ;  /* 0x0000000413047221 */ /* 0x008fe20000000000 */
[----:B------:R-:W-:Y:S01]  /*0c10*/  FADD R19, R18, R5 ;  /* 0x0000000512137221 */ /* 0x000fe20000000000 */
[C---:B------:R-:W-:Y:S02]  /*0c20*/  LOP3.LUT R29, R28.reuse, R31, RZ, 0xfc, !PT ;  /* 0x0000001f1c1d7212 */ /* 0x040fe400078efcff */
[----:B------:R-:W-:-:S02]  /*0c30*/  LEA.HI R18, R28, UR4, RZ, 0x1e ;  /* 0x000000041c127c11 */ /* 0x000fc4000f8ff0ff */
[----:B------:R-:W-:Y:S02]  /*0c40*/  FSETP.GT.AND P4, PT, R17, RZ, PT ;  /* 0x000000ff1100720b */ /* 0x000fe40003f84000 */
[----:B------:R-:W-:Y:S01]  /*0c50*/  LEA R5, R29, R18, 0x2 ;  /* 0x000000121d057211 */ /* 0x000fe200078e10ff */
[----:B------:R-:W-:Y:S01]  /*0c60*/  @!P0 FMUL R22, R22, 0.10000000149011611938 ;  /* 0x3dcccccd16168820 */ /* 0x000fe20000400000 */
[----:B------:R-:W-:Y:S01]  /*0c70*/  LOP3.LUT R18, R28, 0x40, RZ, 0xfc, !PT ;  /* 0x000000401c127812 */ /* 0x000fe200078efcff */
[----:B------:R-:W-:Y:S01]  /*0c80*/  @!P3 FMUL R16, R16, 0.10000000149011611938 ;  /* 0x3dcccccd1010b820 */ /* 0x000fe20000400000 */
[C---:B----4-:R-:W-:Y:S01]  /*0c90*/  LOP3.LUT R36, R28.reuse, 0x80, RZ, 0xfc, !PT ;  /* 0x000000801c247812 */ /* 0x050fe200078efcff */
[----:B------:R-:W-:Y:S01]  /*0ca0*/  @!P2 FMUL R23, R23, 0.10000000149011611938 ;  /* 0x3dcccccd1717a820 */ /* 0x000fe20000400000 */
[----:B------:R-:W-:Y:S02]  /*0cb0*/  LOP3.LUT R37, R28, 0xc0, RZ, 0xfc, !PT ;  /* 0x000000c01c257812 */ /* 0x000fe400078efcff */
[----:B------:R-:W-:Y:S01]  /*0cc0*/  FSETP.GT.AND P0, PT, R21, RZ, PT ;  /* 0x000000ff1500720b */ /* 0x000fe20003f04000 */
[----:B------:R-:W-:Y:S01]  /*0cd0*/  @!P1 FMUL R24, R24, 0.10000000149011611938 ;  /* 0x3dcccccd18189820 */ /* 0x000fe20000400000 */
[----:B------:R-:W-:-:S02]  /*0ce0*/  FSETP.GT.AND P3, PT, R20, RZ, PT ;  /* 0x000000ff1400720b */ /* 0x000fc40003f64000 */
[----:B------:R-:W-:Y:S02]  /*0cf0*/  LEA.HI R18, R18, UR4, RZ, 0x1e ;  /* 0x0000000412127c11 */ /* 0x000fe4000f8ff0ff */
[----:B------:R-:W-:Y:S02]  /*0d00*/  FSETP.GT.AND P2, PT, R27, RZ, PT ;  /* 0x000000ff1b00720b */ /* 0x000fe40003f44000 */
[----:B------:R-:W-:Y:S02]  /*0d10*/  LEA.HI R28, R36, UR4, RZ, 0x1e ;  /* 0x00000004241c7c11 */ /* 0x000fe4000f8ff0ff */
[----:B------:R-:W-:Y:S02]  /*0d20*/  FSETP.GT.AND P1, PT, R26, RZ, PT ;  /* 0x000000ff1a00720b */ /* 0x000fe40003f24000 */
[----:B------:R-:W-:Y:S02]  /*0d30*/  LEA.HI R36, R37, UR4, RZ, 0x1e ;  /* 0x0000000425247c11 */ /* 0x000fe4000f8ff0ff */
[----:B------:R-:W-:-:S02]  /*0d40*/  LEA R18, R29, R18, 0x2 ;  /* 0x000000121d127211 */ /* 0x000fc400078e10ff */
[----:B------:R-:W-:Y:S01]  /*0d50*/  LEA R28, R29, R28, 0x2 ;  /* 0x0000001c1d1c7211 */ /* 0x000fe200078e10ff */
[----:B------:R-:W-:Y:S01]  /*0d60*/  @!P4 FMUL R17, R17, 0.10000000149011611938 ;  /* 0x3dcccccd1111c820 */ /* 0x000fe20000400000 */
[----:B------:R-:W-:Y:S01]  /*0d70*/  LEA R29, R29, R36, 0x2 ;  /* 0x000000241d1d7211 */ /* 0x000fe200078e10ff */
[----:B------:R-:W-:Y:S01]  /*0d80*/  STS [R5], R33 ;  /* 0x0000002105007388 */ /* 0x000fe20000000800 */
[----:B------:R-:W-:Y:S01]  /*0d90*/  FADD R25, R25, R6 ;  /* 0x0000000619197221 */ /* 0x000fe20000000000 */
[----:B------:R-:W-:Y:S02]  /*0da0*/  FADD R22, R22, R7 ;  /* 0x0000000716167221 */ /* 0x000fe40000000000 */
[----:B------:R0:W-:Y:S01]  /*0db0*/  STS [R18+0x100], R3 ;  /* 0x0001000312007388 */ /* 0x0001e20000000800 */
[----:B------:R-:W-:Y:S01]  /*0dc0*/  @!P0 FMUL R21, R21, 0.10000000149011611938 ;  /* 0x3dcccccd15158820 */ /* 0x000fe20000400000 */
[----:B------:R-:W-:Y:S02]  /*0dd0*/  @!P3 FMUL R20, R20, 0.10000000149011611938 ;  /* 0x3dcccccd1414b820 */ /* 0x000fe40000400000 */
[----:B------:R-:W-:Y:S01]  /*0de0*/  STS [R28+0x200], R35 ;  /* 0x000200231c007388 */ /* 0x000fe20000000800 */
[----:B------:R-:W-:-:S03]  /*0df0*/  @!P2 FMUL R27, R27, 0.10000000149011611938 ;  /* 0x3dcccccd1b1ba820 */ /* 0x000fc60000400000 */
[----:B------:R-:W-:Y:S01]  /*0e00*/  STS [R29+0x300], R32 ;  /* 0x000300201d007388 */ /* 0x000fe20000000800 */
[----:B------:R-:W-:-:S03]  /*0e10*/  @!P1 FMUL R26, R26, 0.10000000149011611938 ;  /* 0x3dcccccd1a1a9820 */ /* 0x000fc60000400000 */
[----:B------:R1:W-:Y:S04]  /*0e20*/  STS [R5+0x40], R4 ;  /* 0x0000400405007388 */ /* 0x0003e80000000800 */
[----:B------:R3:W-:Y:S04]  /*0e30*/  STS [R18+0x140], R19 ;  /* 0x0001401312007388 */ /* 0x0007e80000000800 */
[----:B------:R-:W-:Y:S04]  /*0e40*/  STS [R28+0x240], R25 ;  /* 0x000240191c007388 */ /* 0x000fe80000000800 */
[----:B------:R4:W-:Y:S01]  /*0e50*/  STS [R29+0x340], R22 ;  /* 0x000340161d007388 */ /* 0x0009e20000000800 */
[----:B0-----:R-:W-:-:S04]  /*0e60*/  SHF.L.U32 R3, R34, 0x2, RZ ;  /* 0x0000000222037819 */ /* 0x001fc800000006ff */
[----:B------:R-:W-:-:S04]  /*0e70*/  LOP3.LUT R3, R3, 0x3fc, RZ, 0xc0, !PT ;  /* 0x000003fc03037812 */ /* 0x000fc800078ec0ff */
[C---:B-1----:R-:W-:Y:S02]  /*0e80*/  LOP3.LUT R4, R3.reuse, 0x400, RZ, 0xfc, !PT ;  /* 0x0000040003047812 */ /* 0x042fe400078efcff */
[----:B------:R-:W-:Y:S02]  /*0e90*/  LOP3.LUT R6, R3, 0x800, RZ, 0xfc, !PT ;  /* 0x0000080003067812 */ /* 0x000fe400078efcff */
[----:B------:R-:W-:Y:S02]  /*0ea0*/  SHF.R.U32.HI R4, RZ, 0x2, R4 ;  /* 0x00000002ff047819 */ /* 0x000fe40000011604 */
[----:B------:R-:W-:Y:S02]  /*0eb0*/  SHF.R.U32.HI R6, RZ, 0x2, R6 ;  /* 0x00000002ff067819 */ /* 0x000fe40000011606 */
[----:B------:R-:W-:Y:S02]  /*0ec0*/  LOP3.LUT R34, R34, 0xf0, RZ, 0xc0, !PT ;  /* 0x000000f022227812 */ /* 0x000fe400078ec0ff */
[----:B------:R-:W-:-:S02]  /*0ed0*/  LOP3.LUT R4, R4, 0x1f0, RZ, 0xc0, !PT ;  /* 0x000001f004047812 */ /* 0x000fc400078ec0ff */
[----:B------:R-:W-:Y:S01]  /*0ee0*/  LOP3.LUT R7, R6, 0x2f0, RZ, 0xc0, !PT ;  /* 0x000002f006077812 */ /* 0x000fe200078ec0ff */
[----:B------:R-:W-:Y:S01]  /*0ef0*/  VIADD R34, R34, UR4 ;  /* 0x0000000422227c36 */ /* 0x000fe20008000000 */
[----:B------:R-:W-:-:S04]  /*0f00*/  IADD3 R6, R4, UR4, RZ ;  /* 0x0000000404067c10 */ /* 0x000fc8000fffe0ff */
[----:B------:R-:W-:Y:S02]  /*0f10*/  LEA R4, R3, R34, 0x2 ;  /* 0x0000002203047211 */ /* 0x000fe400078e10ff */
[----:B---3--:R-:W-:-:S04]  /*0f20*/  SHF.R.S32.HI R19, RZ, 0x19, R2 ;  /* 0x00000019ff137819 */ /* 0x008fc80000011402 */
[----:B------:R-:W-:-:S04]  /*0f30*/  SGXT R19, R19, 0x1 ;  /* 0x000000011313781a */ /* 0x000fc80000000200 */
[----:B------:R-:W-:Y:S02]  /*0f40*/  LEA.HI R19, R19, R0, RZ, 0x8 ;  /* 0x0000000013137211 */ /* 0x000fe400078f40ff */
[----:B------:R-:W-:Y:S02]  /*0f50*/  LOP3.LUT R2, R30, 0x30, R31, 0xfe, !PT ;  /* 0x000000301e027812 */ /* 0x000fe400078efe1f */
[----:B----4-:R-:W-:-:S04]  /*0f60*/  LOP3.LUT R22, R3, 0xc00, RZ, 0xfc, !PT ;  /* 0x00000c0003167812 */ /* 0x010fc800078efcff */
[----:B------:R-:W-:Y:S02]  /*0f70*/  SHF.R.U32.HI R22, RZ, 0x2, R22 ;  /* 0x00000002ff167819 */ /* 0x000fe40000011616 */
[----:B------:R-:W-:Y:S02]  /*0f80*/  ISETP.GE.AND P3, PT, R2, 0x80, PT ;  /* 0x000000800200780c */ /* 0x000fe40003f66270 */
[----:B------:R-:W-:Y:S01]  /*0f90*/  LOP3.LUT R22, R22, 0x3f0, RZ, 0xc0, !PT ;  /* 0x000003f016167812 */ /* 0x000fe200078ec0ff */
[----:B--2---:R-:W-:Y:S01]  /*0fa0*/  FADD R8, R17, R8 ;  /* 0x0000000811087221 */ /* 0x004fe20000000000 */
[----:B------:R-:W-:Y:S01]  /*0fb0*/  FADD R9, R16, R9 ;  /* 0x0000000910097221 */ /* 0x000fe20000000000 */
[----:B------:R-:W-:Y:S01]  /*0fc0*/  FADD R23, R23, R10 ;  /* 0x0000000a17177221 */ /* 0x000fe20000000000 */
[----:B------:R-:W-:Y:S01]  /*0fd0*/  FADD R24, R24, R11 ;  /* 0x0000000b18187221 */ /* 0x000fe20000000000 */
[----:B-----5:R-:W-:Y:S01]  /*0fe0*/  FADD R12, R21, R12 ;  /* 0x0000000c150c7221 */ /* 0x020fe20000000000 */
[----:B------:R0:W-:Y:S01]  /*0ff0*/  STS [R5+0x80], R8 ;  /* 0x0000800805007388 */ /* 0x0001e20000000800 */
[----:B------:R-:W-:Y:S01]  /*1000*/  FADD R13, R20, R13 ;  /* 0x0000000d140d7221 */ /* 0x000fe20000000000 */
[----:B------:R-:W-:Y:S01]  /*1010*/  FADD R27, R27, R14 ;  /* 0x0000000e1b1b7221 */ /* 0x000fe20000000000 */
[----:B------:R-:W-:Y:S01]  /*1020*/  FADD R26, R26, R15 ;  /* 0x0000000f1a1a7221 */ /* 0x000fe20000000000 */
[----:B------:R-:W-:Y:S01]  /*1030*/  STS [R18+0x180], R9 ;  /* 0x0001800912007388 */ /* 0x000fe20000000800 */
[----:B------:R-:W1:Y:S03]  /*1040*/  LDC.64 R16, c[0x0][0x240] ;  /* 0x00009000ff107b82 */ /* 0x000e660000000a00 */
[----:B------:R-:W-:Y:S04]  /*1050*/  STS [R28+0x280], R23 ;  /* 0x000280171c007388 */ /* 0x000fe80000000800 */
[----:B------:R-:W-:Y:S04]  /*1060*/  STS [R29+0x380], R24 ;  /* 0x000380181d007388 */ /* 0x000fe80000000800 */
[----:B------:R2:W-:Y:S04]  /*1070*/  STS [R5+0xc0], R12 ;  /* 0x0000c00c05007388 */ /* 0x0005e80000000800 */
[----:B------:R3:W-:Y:S04]  /*1080*/  STS [R18+0x1c0], R13 ;  /* 0x0001c00d12007388 */ /* 0x0007e80000000800 */
[----:B------:R-:W-:Y:S04]  /*1090*/  STS [R28+0x2c0], R27 ;  /* 0x0002c01b1c007388 */ /* 0x000fe80000000800 */
[----:B------:R-:W-:Y:S01]  /*10a0*/  STS [R29+0x3c0], R26 ;  /* 0x0003c01a1d007388 */ /* 0x000fe20000000800 */
[----:B------:R-:W-:-:S02]  /*10b0*/  IADD3 R10, R7, UR4, RZ ;  /* 0x00000004070a7c10 */ /* 0x000fc4000fffe0ff */
[C---:B0-----:R-:W-:Y:S01]  /*10c0*/  LEA R8, R3.reuse, R6, 0x2 ;  /* 0x0000000603087211 */ /* 0x041fe200078e10ff */
[----:B------:R-:W-:Y:S01]  /*10d0*/  BAR.SYNC.DEFER_BLOCKING 0x0 ;  /* 0x0000000000007b1d */ /* 0x000fe20000010000 */
[----:B--2---:R-:W-:Y:S01]  /*10e0*/  LEA R12, R3, R10, 0x2 ;  /* 0x0000000a030c7211 */ /* 0x004fe200078e10ff */
[----:B------:R-:W-:-:S04]  /*10f0*/  IMAD.SHL.U32 R20, R19, 0x80, RZ ;  /* 0x0000008013147824 */ /* 0x000fc800078e00ff */
[----:B------:R-:W0:Y:S04]  /*1100*/  LDS.128 R4, [R4] ;  /* 0x0000000004047984 */ /* 0x000e280000000c00 */
[----:B------:R-:W2:Y:S04]  /*1110*/  LDS.128 R8, [R8+0x1000] ;  /* 0x0010000008087984 */ /* 0x000ea80000000c00 */
[----:B------:R-:W4:Y:S01]  /*1120*/  LDS.128 R12, [R12+0x2000] ;  /* 0x002000000c0c7984 */ /* 0x000f220000000c00 */
[----:B------:R-:W-:Y:S02]  /*1130*/  LOP3.LUT R19, R19, 0xffffff00, RZ, 0xc0, !PT ;  /* 0xffffff0013137812 */ /* 0x000fe400078ec0ff */
[----:B------:R-:W-:-:S02]  /*1140*/  LOP3.LUT R21, R20, 0xffff8000, RZ, 0xc0, !PT ;  /* 0xffff800014157812 */ /* 0x000fc400078ec0ff */
[----:B---3--:R-:W-:Y:S02]  /*1150*/  LOP3.LUT R18, R30, 0x20, R31, 0xfe, !PT ;  /* 0x000000201e127812 */ /* 0x008fe400078efe1f */
[----:B------:R-:W-:Y:S02]  /*1160*/  LOP3.LUT R20, R30, R31, RZ, 0xfc, !PT ;  /* 0x0000001f1e147212 */ /* 0x000fe400078efcff */
[----:B------:R-:W-:Y:S02]  /*1170*/  LOP3.LUT R30, R30, 0x10, R31, 0xfe, !PT ;  /* 0x000000101e1e7812 */ /* 0x000fe400078efe1f */
[----:B------:R-:W-:Y:S02]  /*1180*/  IADD3 R19, R21, R0, -R19 ;  /* 0x0000000015137210 */ /* 0x000fe40007ffe813 */
[----:B------:R-:W-:Y:S02]  /*1190*/  ISETP.GE.AND P0, PT, R20, 0x80, PT ;  /* 0x000000801400780c */ /* 0x000fe40003f06270 */
[----:B------:R-:W-:-:S02]  /*11a0*/  ISETP.GE.AND P1, PT, R30, 0x80, PT ;  /* 0x000000801e00780c */ /* 0x000fc40003f26270 */
[----:B------:R-:W-:Y:S02]  /*11b0*/  ISETP.GE.AND P2, PT, R18, 0x80, PT ;  /* 0x000000801200780c */ /* 0x000fe40003f46270 */
[-C--:B------:R-:W-:Y:S02]  /*11c0*/  LEA R21, R20, R19.reuse, 0x8 ;  /* 0x0000001314157211 */ /* 0x080fe400078e40ff */
[-C--:B------:R-:W-:Y:S02]  /*11d0*/  LEA R23, R30, R19.reuse, 0x8 ;  /* 0x000000131e177211 */ /* 0x080fe400078e40ff */
[----:B------:R-:W-:Y:S01]  /*11e0*/  LEA R25, R18, R19, 0x8 ;  /* 0x0000001312197211 */ /* 0x000fe200078e40ff */
[----:B-1----:R-:W-:Y:S01]  /*11f0*/  IMAD.WIDE R20, R21, 0x4, R16 ;  /* 0x0000000415147825 */ /* 0x002fe200078e0210 */
[----:B------:R-:W-:-:S03]  /*1200*/  IADD3 R0, R22, UR4, RZ ;  /* 0x0000000416007c10 */ /* 0x000fc6000fffe0ff */
[----:B------:R-:W-:-:S04]  /*1210*/  IMAD.WIDE R22, R23, 0x4, R16 ;  /* 0x0000000417167825 */ /* 0x000fc800078e0210 */
[----:B------:R-:W-:Y:S01]  /*1220*/  IMAD.WIDE R24, R25, 0x4, R16 ;  /* 0x0000000419187825 */ /* 0x000fe200078e0210 */
[----:B0-----:R0:W-:Y:S04]  /*1230*/  @!P0 STG.E.128 desc[UR6][R20.64], R4 ;  /* 0x0000000414008986 */ /* 0x0011e8000c101d06 */
[----:B--2---:R0:W-:Y:S01]  /*1240*/  @!P1 STG.E.128 desc[UR6][R22.64], R8 ;  /* 0x0000000816009986 */ /* 0x0041e2000c101d06 */
[----:B------:R-:W-:-:S03]  /*1250*/  LEA R0, R3, R0, 0x2 ;  /* 0x0000000003007211 */ /* 0x000fc600078e10ff */
[----:B----4-:R0:W-:Y:S02]  /*1260*/  @!P2 STG.E.128 desc[UR6][R24.64], R12 ;  /* 0x0000000c1800a986 */ /* 0x0101e4000c101d06 */
[----:B0-----:R-:W-:Y:S05]  /*1270*/  @P3 EXIT ;  /* 0x000000000000394d */ /* 0x001fea0003800000 */
[----:B0-----:R-:W0:Y:S01]  /*1280*/  LDS.128 R4, [R0+0x3000] ;  /* 0x0030000000047984 */ /* 0x001e220000000c00 */
[----:B------:R-:W-:-:S05]  /*1290*/  LEA R19, R2, R19, 0x8 ;  /* 0x0000001302137211 */ /* 0x000fca00078e40ff */
[----:B------:R-:W-:-:S05]  /*12a0*/  IMAD.WIDE R16, R19, 0x4, R16 ;  /* 0x0000000413107825 */ /* 0x000fca00078e0210 */
[----:B0-----:R-:W-:Y:S01]  /*12b0*/  STG.E.128 desc[UR6][R16.64], R4 ;  /* 0x0000000410007986 */ /* 0x001fe2000c101d06 */
[----:B------:R-:W-:Y:S05]  /*12c0*/  EXIT ;  /* 0x000000000000794d */ /* 0x000fea0003800000 */
.L_x_0:
[----:B------:R-:W-:-:S00]  /*12d0*/  BRA `(.L_x_0) ;  /* 0xfffffffc00fc7947 */ /* 0x000fc0000383ffff */
[----:B------:R-:W-:-:S00]  /*12e0*/  NOP ;  /* 0x0000000000007918 */ /* 0x000fc00000000000 */
        /* <DEDUP_REMOVED lines=9> */
.L_x_1:


//--------------------- .nv.global.init           --------------------------
	.section	.nv.global.init,"aw",@progbits
.nv.global.init:
	.type		_$_str,@object
	.size		_$_str,(_$_str_$_2 - _$_str)
_$_str:
        /*0000*/ 	.byte	0x5f, 0x5f, 0x43, 0x55, 0x44, 0x41, 0x5f, 0x46, 0x54, 0x5a, 0x00
	.type		_$_str_$_2,@object
	.size		_$_str_$_2,(.L_1 - _$_str_$_2)
_$_str_$_2:
        /*000b*/ 	.byte	0x5f, 0x5f, 0x43, 0x55, 0x44, 0x41, 0x5f, 0x50, 0x52, 0x45, 0x43, 0x5f, 0x53, 0x51, 0x52, 0x54
        /*001b*/ 	.byte	0x00
.L_1:


//--------------------- .nv.shared.triton_poi_fused__native_batch_norm_legit_no_training_add_leaky_relu_15 --------------------------
	.section	.nv.shared.triton_poi_fused__native_batch_norm_legit_no_training_add_leaky_relu_15,"aw",@nobits
	.sectionflags	@""
	.align	16
	.zero		1024


//--------------------- .nv.constant0.triton_poi_fused__native_batch_norm_legit_no_training_add_leaky_relu_15 --------------------------
	.section	.nv.constant0.triton_poi_fused__native_batch_norm_legit_no_training_add_leaky_relu_15,"a",@progbits
	.sectionflags	@""
	.align	4
.nv.constant0.triton_poi_fused__native_batch_norm_legit_no_training_add_leaky_relu_15:
	.zero		592
